//
// Generated by NVIDIA NVVM Compiler
//
// Compiler Build ID: CL-36424714
// Cuda compilation tools, release 13.0, V13.0.88
// Based on NVVM 20.0.0
//

.version 9.0
.target sm_100
.address_size 64

	// .globl	_Z14another_kernelv

.visible .entry _Z14another_kernelv()
{


	ret;

}


// ===== COMPILED SASS (sm_100) =====

	.target	sm_100

	.elftype	@"ET_EXEC"


//--------------------- .note.nv.tkinfo           --------------------------
	.section	.note.nv.tkinfo,"",@"SHT_NOTE"
	.sectionflags	@"SHF_NOTE_NV_TKINFO"
	.tkinfo
        /*0018*/ 	.word	0x00000002
        /*0030*/ 	.string	""
        /*0030*/ 	.string	"ptxas"
        /*0030*/ 	.string	"Cuda compilation tools, release 13.0, V13.0.88"
        /*0030*/ 	.string	"Build cuda_13.0.r13.0/compiler.36424714_0"
        /*0030*/ 	.string	"-arch sm_100 -m 64 "



//--------------------- .note.nv.cuinfo           --------------------------
	.section	.note.nv.cuinfo,"",@"SHT_NOTE"
	.sectionflags	@"SHF_NOTE_NV_CUINFO"
        /*0018*/ 	.short	0x0002
        /*001a*/ 	.short	0x0064
        /*001c*/ 	.short	0x0082
	.zero		2


//--------------------- .nv.info                  --------------------------
	.section	.nv.info,"",@"SHT_CUDA_INFO"
	.align	4


	//----- nvinfo : EIATTR_REGCOUNT
	.align		4
        /*0000*/ 	.byte	0x04, 0x2f
        /*0002*/ 	.short	(.L_1 - .L_0)
	.align		4
.L_0:
        /*0004*/ 	.word	index@(_Z14another_kernelv)
        /*0008*/ 	.word	0x00000004


	//----- nvinfo : EIATTR_FRAME_SIZE
	.align		4
.L_1:
        /*000c*/ 	.byte	0x04, 0x11
        /*000e*/ 	.short	(.L_3 - .L_2)
	.align		4
.L_2:
        /*0010*/ 	.word	index@(_Z14another_kernelv)
        /*0014*/ 	.word	0x00000000


	//----- nvinfo : EIATTR_MIN_STACK_SIZE
	.align		4
.L_3:
        /*0018*/ 	.byte	0x04, 0x12
        /*001a*/ 	.short	(.L_5 - .L_4)
	.align		4
.L_4:
        /*001c*/ 	.word	index@(_Z14another_kernelv)
        /*0020*/ 	.word	0x00000000
.L_5:


//--------------------- .nv.compat                --------------------------
	.section	.nv.compat,"",@"SHT_CUDA_COMPAT_INFO"
	.align	4
        /*0000*/ 	.byte	0x02, 0x09, 0x00, 0x00, 0x02, 0x02, 0x01, 0x00, 0x02, 0x05, 0x05, 0x00, 0x03, 0x07, 0x01, 0x01
        /*0010*/ 	.byte	0x02, 0x03, 0x00, 0x00, 0x02, 0x06, 0x01, 0x00, 0x04, 0x0b, 0x08, 0x00, 0x09, 0x00, 0x00, 0x00
        /*0020*/ 	.byte	0x00, 0x00, 0x00, 0x00


//--------------------- .nv.info._Z14another_kernelv --------------------------
	.section	.nv.info._Z14another_kernelv,"",@"SHT_CUDA_INFO"
	.sectionflags	@""
	.align	4


	//----- nvinfo : EIATTR_CUDA_API_VERSION
	.align		4
        /*0000*/ 	.byte	0x04, 0x37
        /*0002*/ 	.short	(.L_7 - .L_6)
.L_6:
        /*0004*/ 	.word	0x00000082


	//----- nvinfo : EIATTR_SPARSE_MMA_MASK
	.align		4
.L_7:
        /*0008*/ 	.byte	0x03, 0x50
        /*000a*/ 	.short	0x0000


	//----- nvinfo : EIATTR_MAXREG_COUNT
	.align		4
        /*000c*/ 	.byte	0x03, 0x1b
        /*000e*/ 	.short	0x00ff


	//----- nvinfo : EIATTR_MERCURY_ISA_VERSION
	.align		4
        /*0010*/ 	.byte	0x03, 0x5f
        /*0012*/ 	.short	0x0101


	//----- nvinfo : EIATTR_VRC_CTA_INIT_COUNT
	.align		4
        /*0014*/ 	.byte	0x02, 0x4a
	.zero		1
	.zero		1


	//----- nvinfo : EIATTR_EXIT_INSTR_OFFSETS
	.align		4
        /*0018*/ 	.byte	0x04, 0x1c
        /*001a*/ 	.short	(.L_9 - .L_8)


	//   ....[0]....
.L_8:
        /*001c*/ 	.word	0x00000010


	//----- nvinfo : EIATTR_SW_WAR
	.align		4
.L_9:
        /*0020*/ 	.byte	0x04, 0x36
        /*0022*/ 	.short	(.L_11 - .L_10)
.L_10:
        /*0024*/ 	.word	0x00000008
.L_11:


//--------------------- .nv.callgraph             --------------------------
	.section	.nv.callgraph,"",@"SHT_CUDA_CALLGRAPH"
	.align	4
	.sectionentsize	8
	.align		4
        /*0000*/ 	.word	0x00000000
	.align		4
        /*0004*/ 	.word	0xffffffff
	.align		4
        /*0008*/ 	.word	0x00000000
	.align		4
        /*000c*/ 	.word	0xfffffffe
	.align		4
        /*0010*/ 	.word	0x00000000
	.align		4
        /*0014*/ 	.word	0xfffffffd
	.align		4
        /*0018*/ 	.word	0x00000000
	.align		4
        /*001c*/ 	.word	0xfffffffc


//--------------------- .text._Z14another_kernelv --------------------------
	.section	.text._Z14another_kernelv,"ax",@progbits
	.align	128
        .global         _Z14another_kernelv
        .type           _Z14another_kernelv,@function
        .size           _Z14another_kernelv,(.L_x_1 - _Z14another_kernelv)
        .other          _Z14another_kernelv,@"STO_CUDA_ENTRY STV_DEFAULT"
_Z14another_kernelv:
.text._Z14another_kernelv:
[----:B------:R-:W-:Y:S01]  /*0000*/  LDC R1, c[0x0][0x37c] ;  /* 0x0000df00ff017b82 */ /* 0x000fe20000000800 */
[----:B------:R-:W-:Y:S05]  /*0010*/  EXIT ;  /* 0x000000000000794d */ /* 0x000fea0003800000 */
.L_x_0:
[----:B------:R-:W-:-:S00]  /*0020*/  BRA `(.L_x_0) ;  /* 0xfffffffc00fc7947 */ /* 0x000fc0000383ffff */
[----:B------:R-:W-:-:S00]  /*0030*/  NOP ;  /* 0x0000000000007918 */ /* 0x000fc00000000000 */
        /* <DEDUP_REMOVED lines=12> */
.L_x_1:


//--------------------- .nv.shared.reserved.0     --------------------------
	.section	.nv.shared.reserved.0,"aw",@nobits
	.weak		__nv_reservedSMEM_offset_0_alias
	.size		__nv_reservedSMEM_offset_0_alias, 0, 64
	.other		__nv_reservedSMEM_offset_0_alias,@"STO_CUDA_RESERVED_SHARED STV_DEFAULT"
__nv_reservedSMEM_offset_0_alias:
	.zero		0
	.zero		64


//--------------------- .nv.constant0._Z14another_kernelv --------------------------
	.section	.nv.constant0._Z14another_kernelv,"a",@progbits
	.sectionflags	@""
	.align	4
.nv.constant0._Z14another_kernelv:
	.zero		896


//--------------------- SYMBOLS --------------------------

	.type		.nv.reservedSmem.offset0,@object
	.size		.nv.reservedSmem.offset0,0x4
